//
// Generated by NVIDIA NVVM Compiler
//
// Compiler Build ID: CL-36424714
// Cuda compilation tools, release 13.0, V13.0.88
// Based on NVVM 20.0.0
//

.version 9.0
.target sm_100
.address_size 64

	// .globl	_Z7mysgemmiiiPKfS0_Pf
// _ZZ7mysgemmiiiPKfS0_PfE1M has been demoted
// _ZZ7mysgemmiiiPKfS0_PfE1N has been demoted

.visible .entry _Z7mysgemmiiiPKfS0_Pf(
	.param .u32 _Z7mysgemmiiiPKfS0_Pf_param_0,
	.param .u32 _Z7mysgemmiiiPKfS0_Pf_param_1,
	.param .u32 _Z7mysgemmiiiPKfS0_Pf_param_2,
	.param .u64 .ptr .align 1 _Z7mysgemmiiiPKfS0_Pf_param_3,
	.param .u64 .ptr .align 1 _Z7mysgemmiiiPKfS0_Pf_param_4,
	.param .u64 .ptr .align 1 _Z7mysgemmiiiPKfS0_Pf_param_5
)
{
	.reg .pred 	%p<12>;
	.reg .b32 	%r<45>;
	.reg .b32 	%f<111>;
	.reg .b64 	%rd<13>;
	// demoted variable
	.shared .align 4 .b8 _ZZ7mysgemmiiiPKfS0_PfE1M[4096];
	// demoted variable
	.shared .align 4 .b8 _ZZ7mysgemmiiiPKfS0_PfE1N[4096];
	ld.param.u32 	%r23, [_Z7mysgemmiiiPKfS0_Pf_param_0];
	ld.param.u32 	%r24, [_Z7mysgemmiiiPKfS0_Pf_param_1];
	ld.param.u32 	%r25, [_Z7mysgemmiiiPKfS0_Pf_param_2];
	ld.param.u64 	%rd4, [_Z7mysgemmiiiPKfS0_Pf_param_3];
	ld.param.u64 	%rd5, [_Z7mysgemmiiiPKfS0_Pf_param_4];
	ld.param.u64 	%rd6, [_Z7mysgemmiiiPKfS0_Pf_param_5];
	mov.u32 	%r40, %tid.x;
	mov.u32 	%r42, %tid.y;
	mov.u32 	%r26, %ctaid.y;
	mov.u32 	%r27, %ntid.y;
	mad.lo.s32 	%r3, %r26, %r27, %r42;
	mov.u32 	%r28, %ctaid.x;
	mov.u32 	%r29, %ntid.x;
	mad.lo.s32 	%r4, %r28, %r29, %r40;
	setp.lt.s32 	%p1, %r25, -30;
	mov.f32 	%f110, 0f00000000;
	@%p1 bra 	$L__BB0_7;
	add.s32 	%r30, %r25, -1;
	shr.s32 	%r31, %r30, 31;
	shr.u32 	%r32, %r31, 27;
	add.s32 	%r33, %r30, %r32;
	shr.s32 	%r34, %r33, 5;
	neg.s32 	%r44, %r34;
	shl.b32 	%r35, %r42, 7;
	mov.u32 	%r36, _ZZ7mysgemmiiiPKfS0_PfE1M;
	add.s32 	%r5, %r36, %r35;
	shl.b32 	%r37, %r40, 2;
	add.s32 	%r6, %r5, %r37;
	mov.u32 	%r38, _ZZ7mysgemmiiiPKfS0_PfE1N;
	add.s32 	%r8, %r38, %r37;
	add.s32 	%r7, %r8, %r35;
	mad.lo.s32 	%r43, %r42, %r24, %r4;
	shl.b32 	%r11, %r24, 5;
	mad.lo.s32 	%r41, %r25, %r3, %r40;
	cvta.to.global.u64 	%rd1, %rd4;
	cvta.to.global.u64 	%rd2, %rd5;
	mov.f32 	%f110, 0f00000000;
$L__BB0_2:
	setp.ge.s32 	%p2, %r3, %r23;
	mul.wide.s32 	%rd7, %r41, 4;
	add.s64 	%rd3, %rd1, %rd7;
	setp.ge.s32 	%p3, %r40, %r25;
	mov.f32 	%f108, 0f00000000;
	or.pred  	%p4, %p3, %p2;
	@%p4 bra 	$L__BB0_4;
	ld.global.f32 	%f108, [%rd3];
$L__BB0_4:
	setp.ge.s32 	%p5, %r4, %r24;
	st.shared.f32 	[%r6], %f108;
	setp.ge.s32 	%p6, %r42, %r25;
	mov.f32 	%f109, 0f00000000;
	or.pred  	%p7, %p5, %p6;
	@%p7 bra 	$L__BB0_6;
	mul.wide.s32 	%rd8, %r43, 4;
	add.s64 	%rd9, %rd2, %rd8;
	ld.global.f32 	%f109, [%rd9];
$L__BB0_6:
	st.shared.f32 	[%r7], %f109;
	bar.sync 	0;
	ld.shared.f32 	%f12, [%r5];
	ld.shared.f32 	%f13, [%r8];
	fma.rn.f32 	%f14, %f12, %f13, %f110;
	ld.shared.f32 	%f15, [%r5+4];
	ld.shared.f32 	%f16, [%r8+128];
	fma.rn.f32 	%f17, %f15, %f16, %f14;
	ld.shared.f32 	%f18, [%r5+8];
	ld.shared.f32 	%f19, [%r8+256];
	fma.rn.f32 	%f20, %f18, %f19, %f17;
	ld.shared.f32 	%f21, [%r5+12];
	ld.shared.f32 	%f22, [%r8+384];
	fma.rn.f32 	%f23, %f21, %f22, %f20;
	ld.shared.f32 	%f24, [%r5+16];
	ld.shared.f32 	%f25, [%r8+512];
	fma.rn.f32 	%f26, %f24, %f25, %f23;
	ld.shared.f32 	%f27, [%r5+20];
	ld.shared.f32 	%f28, [%r8+640];
	fma.rn.f32 	%f29, %f27, %f28, %f26;
	ld.shared.f32 	%f30, [%r5+24];
	ld.shared.f32 	%f31, [%r8+768];
	fma.rn.f32 	%f32, %f30, %f31, %f29;
	ld.shared.f32 	%f33, [%r5+28];
	ld.shared.f32 	%f34, [%r8+896];
	fma.rn.f32 	%f35, %f33, %f34, %f32;
	ld.shared.f32 	%f36, [%r5+32];
	ld.shared.f32 	%f37, [%r8+1024];
	fma.rn.f32 	%f38, %f36, %f37, %f35;
	ld.shared.f32 	%f39, [%r5+36];
	ld.shared.f32 	%f40, [%r8+1152];
	fma.rn.f32 	%f41, %f39, %f40, %f38;
	ld.shared.f32 	%f42, [%r5+40];
	ld.shared.f32 	%f43, [%r8+1280];
	fma.rn.f32 	%f44, %f42, %f43, %f41;
	ld.shared.f32 	%f45, [%r5+44];
	ld.shared.f32 	%f46, [%r8+1408];
	fma.rn.f32 	%f47, %f45, %f46, %f44;
	ld.shared.f32 	%f48, [%r5+48];
	ld.shared.f32 	%f49, [%r8+1536];
	fma.rn.f32 	%f50, %f48, %f49, %f47;
	ld.shared.f32 	%f51, [%r5+52];
	ld.shared.f32 	%f52, [%r8+1664];
	fma.rn.f32 	%f53, %f51, %f52, %f50;
	ld.shared.f32 	%f54, [%r5+56];
	ld.shared.f32 	%f55, [%r8+1792];
	fma.rn.f32 	%f56, %f54, %f55, %f53;
	ld.shared.f32 	%f57, [%r5+60];
	ld.shared.f32 	%f58, [%r8+1920];
	fma.rn.f32 	%f59, %f57, %f58, %f56;
	ld.shared.f32 	%f60, [%r5+64];
	ld.shared.f32 	%f61, [%r8+2048];
	fma.rn.f32 	%f62, %f60, %f61, %f59;
	ld.shared.f32 	%f63, [%r5+68];
	ld.shared.f32 	%f64, [%r8+2176];
	fma.rn.f32 	%f65, %f63, %f64, %f62;
	ld.shared.f32 	%f66, [%r5+72];
	ld.shared.f32 	%f67, [%r8+2304];
	fma.rn.f32 	%f68, %f66, %f67, %f65;
	ld.shared.f32 	%f69, [%r5+76];
	ld.shared.f32 	%f70, [%r8+2432];
	fma.rn.f32 	%f71, %f69, %f70, %f68;
	ld.shared.f32 	%f72, [%r5+80];
	ld.shared.f32 	%f73, [%r8+2560];
	fma.rn.f32 	%f74, %f72, %f73, %f71;
	ld.shared.f32 	%f75, [%r5+84];
	ld.shared.f32 	%f76, [%r8+2688];
	fma.rn.f32 	%f77, %f75, %f76, %f74;
	ld.shared.f32 	%f78, [%r5+88];
	ld.shared.f32 	%f79, [%r8+2816];
	fma.rn.f32 	%f80, %f78, %f79, %f77;
	ld.shared.f32 	%f81, [%r5+92];
	ld.shared.f32 	%f82, [%r8+2944];
	fma.rn.f32 	%f83, %f81, %f82, %f80;
	ld.shared.f32 	%f84, [%r5+96];
	ld.shared.f32 	%f85, [%r8+3072];
	fma.rn.f32 	%f86, %f84, %f85, %f83;
	ld.shared.f32 	%f87, [%r5+100];
	ld.shared.f32 	%f88, [%r8+3200];
	fma.rn.f32 	%f89, %f87, %f88, %f86;
	ld.shared.f32 	%f90, [%r5+104];
	ld.shared.f32 	%f91, [%r8+3328];
	fma.rn.f32 	%f92, %f90, %f91, %f89;
	ld.shared.f32 	%f93, [%r5+108];
	ld.shared.f32 	%f94, [%r8+3456];
	fma.rn.f32 	%f95, %f93, %f94, %f92;
	ld.shared.f32 	%f96, [%r5+112];
	ld.shared.f32 	%f97, [%r8+3584];
	fma.rn.f32 	%f98, %f96, %f97, %f95;
	ld.shared.f32 	%f99, [%r5+116];
	ld.shared.f32 	%f100, [%r8+3712];
	fma.rn.f32 	%f101, %f99, %f100, %f98;
	ld.shared.f32 	%f102, [%r5+120];
	ld.shared.f32 	%f103, [%r8+3840];
	fma.rn.f32 	%f104, %f102, %f103, %f101;
	ld.shared.f32 	%f105, [%r5+124];
	ld.shared.f32 	%f106, [%r8+3968];
	fma.rn.f32 	%f110, %f105, %f106, %f104;
	bar.sync 	0;
	add.s32 	%r44, %r44, 1;
	add.s32 	%r43, %r43, %r11;
	add.s32 	%r42, %r42, 32;
	add.s32 	%r41, %r41, 32;
	add.s32 	%r40, %r40, 32;
	setp.ne.s32 	%p8, %r44, 1;
	@%p8 bra 	$L__BB0_2;
$L__BB0_7:
	setp.ge.s32 	%p9, %r3, %r23;
	setp.ge.s32 	%p10, %r4, %r24;
	or.pred  	%p11, %p9, %p10;
	@%p11 bra 	$L__BB0_9;
	mad.lo.s32 	%r39, %r24, %r3, %r4;
	cvta.to.global.u64 	%rd10, %rd6;
	mul.wide.s32 	%rd11, %r39, 4;
	add.s64 	%rd12, %rd10, %rd11;
	st.global.f32 	[%rd12], %f110;
$L__BB0_9:
	ret;

}


// ===== COMPILED SASS (sm_100) =====

	.target	sm_100

	.elftype	@"ET_EXEC"


//--------------------- .note.nv.tkinfo           --------------------------
	.section	.note.nv.tkinfo,"",@"SHT_NOTE"
	.sectionflags	@"SHF_NOTE_NV_TKINFO"
	.tkinfo
        /*0018*/ 	.word	0x00000002
        /*0030*/ 	.string	""
        /*0030*/ 	.string	"ptxas"
        /*0030*/ 	.string	"Cuda compilation tools, release 13.0, V13.0.88"
        /*0030*/ 	.string	"Build cuda_13.0.r13.0/compiler.36424714_0"
        /*0030*/ 	.string	"-arch sm_100 -m 64 "



//--------------------- .note.nv.cuinfo           --------------------------
	.section	.note.nv.cuinfo,"",@"SHT_NOTE"
	.sectionflags	@"SHF_NOTE_NV_CUINFO"
        /*0018*/ 	.short	0x0002
        /*001a*/ 	.short	0x0064
        /*001c*/ 	.short	0x0082
	.zero		2


//--------------------- .nv.info                  --------------------------
	.section	.nv.info,"",@"SHT_CUDA_INFO"
	.align	4


	//----- nvinfo : EIATTR_REGCOUNT
	.align		4
        /*0000*/ 	.byte	0x04, 0x2f
        /*0002*/ 	.short	(.L_1 - .L_0)
	.align		4
.L_0:
        /*0004*/ 	.word	index@(_Z7mysgemmiiiPKfS0_Pf)
        /*0008*/ 	.word	0x00000020


	//----- nvinfo : EIATTR_FRAME_SIZE
	.align		4
.L_1:
        /*000c*/ 	.byte	0x04, 0x11
        /*000e*/ 	.short	(.L_3 - .L_2)
	.align		4
.L_2:
        /*0010*/ 	.word	index@(_Z7mysgemmiiiPKfS0_Pf)
        /*0014*/ 	.word	0x00000000


	//----- nvinfo : EIATTR_MIN_STACK_SIZE
	.align		4
.L_3:
        /*0018*/ 	.byte	0x04, 0x12
        /*001a*/ 	.short	(.L_5 - .L_4)
	.align		4
.L_4:
        /*001c*/ 	.word	index@(_Z7mysgemmiiiPKfS0_Pf)
        /*0020*/ 	.word	0x00000000
.L_5:


//--------------------- .nv.compat                --------------------------
	.section	.nv.compat,"",@"SHT_CUDA_COMPAT_INFO"
	.align	4
        /*0000*/ 	.byte	0x02, 0x09, 0x00, 0x00, 0x02, 0x02, 0x01, 0x00, 0x02, 0x05, 0x05, 0x00, 0x03, 0x07, 0x01, 0x01
        /*0010*/ 	.byte	0x02, 0x03, 0x00, 0x00, 0x02, 0x06, 0x01, 0x00, 0x04, 0x0b, 0x08, 0x00, 0x09, 0x00, 0x00, 0x00
        /*0020*/ 	.byte	0x00, 0x00, 0x00, 0x00


//--------------------- .nv.info._Z7mysgemmiiiPKfS0_Pf --------------------------
	.section	.nv.info._Z7mysgemmiiiPKfS0_Pf,"",@"SHT_CUDA_INFO"
	.sectionflags	@""
	.align	4


	//----- nvinfo : EIATTR_CUDA_API_VERSION
	.align		4
        /*0000*/ 	.byte	0x04, 0x37
        /*0002*/ 	.short	(.L_7 - .L_6)
.L_6:
        /*0004*/ 	.word	0x00000082


	//----- nvinfo : EIATTR_KPARAM_INFO
	.align		4
.L_7:
        /*0008*/ 	.byte	0x04, 0x17
        /*000a*/ 	.short	(.L_9 - .L_8)
.L_8:
        /*000c*/ 	.word	0x00000000
        /*0010*/ 	.short	0x0005
        /*0012*/ 	.short	0x0020
        /*0014*/ 	.byte	0x00, 0xf5, 0x21, 0x00


	//----- nvinfo : EIATTR_KPARAM_INFO
	.align		4
.L_9:
        /*0018*/ 	.byte	0x04, 0x17
        /*001a*/ 	.short	(.L_11 - .L_10)
.L_10:
        /*001c*/ 	.word	0x00000000
        /*0020*/ 	.short	0x0004
        /*0022*/ 	.short	0x0018
        /*0024*/ 	.byte	0x00, 0xf5, 0x21, 0x00


	//----- nvinfo : EIATTR_KPARAM_INFO
	.align		4
.L_11:
        /*0028*/ 	.byte	0x04, 0x17
        /*002a*/ 	.short	(.L_13 - .L_12)
.L_12:
        /*002c*/ 	.word	0x00000000
        /*0030*/ 	.short	0x0003
        /*0032*/ 	.short	0x0010
        /*0034*/ 	.byte	0x00, 0xf5, 0x21, 0x00


	//----- nvinfo : EIATTR_KPARAM_INFO
	.align		4
.L_13:
        /*0038*/ 	.byte	0x04, 0x17
        /*003a*/ 	.short	(.L_15 - .L_14)
.L_14:
        /*003c*/ 	.word	0x00000000
        /*0040*/ 	.short	0x0002
        /*0042*/ 	.short	0x0008
        /*0044*/ 	.byte	0x00, 0xf0, 0x11, 0x00


	//----- nvinfo : EIATTR_KPARAM_INFO
	.align		4
.L_15:
        /*0048*/ 	.byte	0x04, 0x17
        /*004a*/ 	.short	(.L_17 - .L_16)
.L_16:
        /*004c*/ 	.word	0x00000000
        /*0050*/ 	.short	0x0001
        /*0052*/ 	.short	0x0004
        /*0054*/ 	.byte	0x00, 0xf0, 0x11, 0x00


	//----- nvinfo : EIATTR_KPARAM_INFO
	.align		4
.L_17:
        /*0058*/ 	.byte	0x04, 0x17
        /*005a*/ 	.short	(.L_19 - .L_18)
.L_18:
        /*005c*/ 	.word	0x00000000
        /*0060*/ 	.short	0x0000
        /*0062*/ 	.short	0x0000
        /*0064*/ 	.byte	0x00, 0xf0, 0x11, 0x00


	//----- nvinfo : EIATTR_SPARSE_MMA_MASK
	.align		4
.L_19:
        /*0068*/ 	.byte	0x03, 0x50
        /*006a*/ 	.short	0x0000


	//----- nvinfo : EIATTR_MAXREG_COUNT
	.align		4
        /*006c*/ 	.byte	0x03, 0x1b
        /*006e*/ 	.short	0x00ff


	//----- nvinfo : EIATTR_NUM_BARRIERS
	.align		4
        /*0070*/ 	.byte	0x02, 0x4c
        /*0072*/ 	.byte	0x01
	.zero		1


	//----- nvinfo : EIATTR_MERCURY_ISA_VERSION
	.align		4
        /*0074*/ 	.byte	0x03, 0x5f
        /*0076*/ 	.short	0x0101


	//----- nvinfo : EIATTR_VRC_CTA_INIT_COUNT
	.align		4
        /*0078*/ 	.byte	0x02, 0x4a
	.zero		1
	.zero		1


	//----- nvinfo : EIATTR_EXIT_INSTR_OFFSETS
	.align		4
        /*007c*/ 	.byte	0x04, 0x1c
        /*007e*/ 	.short	(.L_21 - .L_20)


	//   ....[0]....
.L_20:
        /*0080*/ 	.word	0x00000840


	//   ....[1]....
        /*0084*/ 	.word	0x00000890


	//----- nvinfo : EIATTR_CBANK_PARAM_SIZE
	.align		4
.L_21:
        /*0088*/ 	.byte	0x03, 0x19
        /*008a*/ 	.short	0x0028


	//----- nvinfo : EIATTR_PARAM_CBANK
	.align		4
        /*008c*/ 	.byte	0x04, 0x0a
        /*008e*/ 	.short	(.L_23 - .L_22)
	.align		4
.L_22:
        /*0090*/ 	.word	index@(.nv.constant0._Z7mysgemmiiiPKfS0_Pf)
        /*0094*/ 	.short	0x0380
        /*0096*/ 	.short	0x0028


	//----- nvinfo : EIATTR_SW_WAR
	.align		4
.L_23:
        /*0098*/ 	.byte	0x04, 0x36
        /*009a*/ 	.short	(.L_25 - .L_24)
.L_24:
        /*009c*/ 	.word	0x00000008
.L_25:


//--------------------- .nv.callgraph             --------------------------
	.section	.nv.callgraph,"",@"SHT_CUDA_CALLGRAPH"
	.align	4
	.sectionentsize	8
	.align		4
        /*0000*/ 	.word	0x00000000
	.align		4
        /*0004*/ 	.word	0xffffffff
	.align		4
        /*0008*/ 	.word	0x00000000
	.align		4
        /*000c*/ 	.word	0xfffffffe
	.align		4
        /*0010*/ 	.word	0x00000000
	.align		4
        /*0014*/ 	.word	0xfffffffd
	.align		4
        /*0018*/ 	.word	0x00000000
	.align		4
        /*001c*/ 	.word	0xfffffffc


//--------------------- .text._Z7mysgemmiiiPKfS0_Pf --------------------------
	.section	.text._Z7mysgemmiiiPKfS0_Pf,"ax",@progbits
	.align	128
        .global         _Z7mysgemmiiiPKfS0_Pf
        .type           _Z7mysgemmiiiPKfS0_Pf,@function
        .size           _Z7mysgemmiiiPKfS0_Pf,(.L_x_3 - _Z7mysgemmiiiPKfS0_Pf)
        .other          _Z7mysgemmiiiPKfS0_Pf,@"STO_CUDA_ENTRY STV_DEFAULT"
_Z7mysgemmiiiPKfS0_Pf:
.text._Z7mysgemmiiiPKfS0_Pf:
[----:B------:R-:W-:Y:S01]  /*0000*/  LDC R1, c[0x0][0x37c] ;  /* 0x0000df00ff017b82 */ /* 0x000fe20000000800 */
[----:B------:R-:W0:Y:S01]  /*0010*/  S2R R16, SR_TID.Y ;  /* 0x0000000000107919 */ /* 0x000e220000002200 */
[----:B------:R-:W1:Y:S06]  /*0020*/  LDCU UR9, c[0x0][0x388] ;  /* 0x00007100ff0977ac */ /* 0x000e6c0008000800 */
[----:B------:R-:W0:Y:S01]  /*0030*/  LDC R19, c[0x0][0x364] ;  /* 0x0000d900ff137b82 */ /* 0x000e220000000800 */
[----:B------:R-:W-:Y:S01]  /*0040*/  HFMA2 R23, -RZ, RZ, 0, 0 ;  /* 0x00000000ff177431 */ /* 0x000fe200000001ff */
[----:B------:R-:W2:Y:S01]  /*0050*/  S2R R18, SR_TID.X ;  /* 0x0000000000127919 */ /* 0x000ea20000002100 */
[----:B------:R-:W3:Y:S05]  /*0060*/  LDCU.64 UR10, c[0x0][0x358] ;  /* 0x00006b00ff0a77ac */ /* 0x000eea0008000a00 */
[----:B------:R-:W0:Y:S08]  /*0070*/  S2UR UR4, SR_CTAID.Y ;  /* 0x00000000000479c3 */ /* 0x000e300000002600 */
[----:B------:R-:W2:Y:S01]  /*0080*/  S2UR UR5, SR_CTAID.X ;  /* 0x00000000000579c3 */ /* 0x000ea20000002500 */
[----:B-1----:R-:W-:-:S07]  /*0090*/  UISETP.GE.AND UP0, UPT, UR9, -0x1e, UPT ;  /* 0xffffffe20900788c */ /* 0x002fce000bf06270 */
[----:B------:R-:W2:Y:S01]  /*00a0*/  LDC R17, c[0x0][0x360] ;  /* 0x0000d800ff117b82 */ /* 0x000ea20000000800 */
[----:B0-----:R-:W-:Y:S02]  /*00b0*/  IMAD R19, R19, UR4, R16 ;  /* 0x0000000413137c24 */ /* 0x001fe4000f8e0210 */
[----:B--2---:R-:W-:Y:S01]  /*00c0*/  IMAD R17, R17, UR5, R18 ;  /* 0x0000000511117c24 */ /* 0x004fe2000f8e0212 */
[----:B---3--:R-:W-:Y:S06]  /*00d0*/  BRA.U !UP0, `(.L_x_0) ;  /* 0x0000000508cc7547 */ /* 0x008fec000b800000 */
[----:B------:R-:W0:Y:S01]  /*00e0*/  S2UR UR7, SR_CgaCtaId ;  /* 0x00000000000779c3 */ /* 0x000e220000008800 */
[----:B------:R-:W1:Y:S01]  /*00f0*/  LDCU.64 UR12, c[0x0][0x380] ;  /* 0x00007000ff0c77ac */ /* 0x000e620008000a00 */
[----:B------:R-:W-:Y:S01]  /*0100*/  MOV R23, RZ ;  /* 0x000000ff00177202 */ /* 0x000fe20000000f00 */
[----:B------:R-:W-:Y:S01]  /*0110*/  IMAD R6, R19, UR9, R18 ;  /* 0x0000000913067c24 */ /* 0x000fe2000f8e0212 */
[----:B------:R-:W-:Y:S01]  /*0120*/  UMOV UR6, 0x400 ;  /* 0x0000040000067882 */ /* 0x000fe20000000000 */
[----:B------:R-:W-:-:S03]  /*0130*/  UIADD3 UR4, UPT, UPT, UR9, -0x1, URZ ;  /* 0xffffffff09047890 */ /* 0x000fc6000fffe0ff */
[----:B------:R-:W2:Y:S01]  /*0140*/  LDC R0, c[0x0][0x384] ;  /* 0x0000e100ff007b82 */ /* 0x000ea20000000800 */
[----:B------:R-:W3:Y:S01]  /*0150*/  LDCU UR14, c[0x0][0x388] ;  /* 0x00007100ff0e77ac */ /* 0x000ee20008000800 */
[----:B------:R-:W-:-:S06]  /*0160*/  USHF.R.S32.HI UR5, URZ, 0x1f, UR4 ;  /* 0x0000001fff057899 */ /* 0x000fcc0008011404 */
[----:B------:R-:W4:Y:S01]  /*0170*/  LDC.64 R20, c[0x0][0x390] ;  /* 0x0000e400ff147b82 */ /* 0x000f220000000a00 */
[----:B------:R-:W-:Y:S01]  /*0180*/  ULEA.HI UR5, UR5, UR4, URZ, 0x5 ;  /* 0x0000000405057291 */ /* 0x000fe2000f8f28ff */
[----:B-1----:R-:W-:Y:S01]  /*0190*/  ISETP.GE.AND P1, PT, R19, UR12, PT ;  /* 0x0000000c13007c0c */ /* 0x002fe2000bf26270 */
[----:B------:R-:W-:Y:S02]  /*01a0*/  IMAD R7, R16, UR13, R17 ;  /* 0x0000000d10077c24 */ /* 0x000fe4000f8e0211 */
[----:B------:R-:W-:Y:S02]  /*01b0*/  USHF.R.S32.HI UR5, URZ, 0x5, UR5 ;  /* 0x00000005ff057899 */ /* 0x000fe40008011405 */
[----:B0-----:R-:W-:Y:S02]  /*01c0*/  ULEA UR8, UR7, UR6, 0x18 ;  /* 0x0000000607087291 */ /* 0x001fe4000f8ec0ff */
[----:B------:R-:W-:Y:S02]  /*01d0*/  UIADD3 UR6, UPT, UPT, UR6, 0x1000, URZ ;  /* 0x0000100006067890 */ /* 0x000fe4000fffe0ff */
[----:B------:R-:W-:-:S02]  /*01e0*/  UIADD3 UR5, UPT, UPT, -UR5, URZ, URZ ;  /* 0x000000ff05057290 */ /* 0x000fc4000fffe1ff */
[----:B------:R-:W-:Y:S01]  /*01f0*/  ULEA UR6, UR7, UR6, 0x18 ;  /* 0x0000000607067291 */ /* 0x000fe2000f8ec0ff */
[----:B------:R-:W-:-:S04]  /*0200*/  LEA R5, R16, UR8, 0x7 ;  /* 0x0000000810057c11 */ /* 0x000fc8000f8e38ff */
[C---:B------:R-:W-:Y:S02]  /*0210*/  LEA R4, R18.reuse, R5, 0x2 ;  /* 0x0000000512047211 */ /* 0x040fe400078e10ff */
[----:B------:R-:W-:-:S04]  /*0220*/  LEA R3, R18, UR6, 0x2 ;  /* 0x0000000612037c11 */ /* 0x000fc8000f8e10ff */
[----:B---3--:R-:W-:-:S07]  /*0230*/  LEA R2, R16, R3, 0x7 ;  /* 0x0000000310027211 */ /* 0x008fce00078e38ff */
.L_x_1:
[----:B------:R-:W-:Y:S01]  /*0240*/  ISETP.GE.AND P0, PT, R16, UR14, PT ;  /* 0x0000000e10007c0c */ /* 0x000fe2000bf06270 */
[----:B------:R-:W-:Y:S01]  /*0250*/  HFMA2 R29, -RZ, RZ, 0, 0 ;  /* 0x00000000ff1d7431 */ /* 0x000fe200000001ff */
[----:B------:R-:W-:Y:S01]  /*0260*/  ISETP.GE.OR P2, PT, R18, UR14, P1 ;  /* 0x0000000e12007c0c */ /* 0x000fe20008f46670 */
[----:B----4-:R-:W-:Y:S01]  /*0270*/  IMAD.WIDE R8, R6, 0x4, R20 ;  /* 0x0000000406087825 */ /* 0x010fe200078e0214 */
[----:B--2---:R-:W-:Y:S02]  /*0280*/  ISETP.GE.OR P0, PT, R17, R0, P0 ;  /* 0x000000001100720c */ /* 0x004fe40000706670 */
[----:B------:R-:W-:-:S09]  /*0290*/  MOV R27, RZ ;  /* 0x000000ff001b7202 */ /* 0x000fd20000000f00 */
[----:B------:R-:W2:Y:S02]  /*02a0*/  @!P2 LDG.E R27, desc[UR10][R8.64] ;  /* 0x0000000a081ba981 */ /* 0x000ea4000c1e1900 */
[----:B------:R-:W0:Y:S02]  /*02b0*/  @!P0 LDC.64 R10, c[0x0][0x398] ;  /* 0x0000e600ff0a8b82 */ /* 0x000e240000000a00 */
[----:B0-----:R-:W-:-:S05]  /*02c0*/  @!P0 IMAD.WIDE R10, R7, 0x4, R10 ;  /* 0x00000004070a8825 */ /* 0x001fca00078e020a */
[----:B------:R-:W3:Y:S04]  /*02d0*/  @!P0 LDG.E R29, desc[UR10][R10.64] ;  /* 0x0000000a0a1d8981 */ /* 0x000ee8000c1e1900 */
[----:B--2---:R-:W-:Y:S04]  /*02e0*/  STS [R4], R27 ;  /* 0x0000001b04007388 */ /* 0x004fe80000000800 */
[----:B---3--:R-:W-:Y:S01]  /*02f0*/  STS [R2], R29 ;  /* 0x0000001d02007388 */ /* 0x008fe20000000800 */
[----:B------:R-:W-:Y:S06]  /*0300*/  BAR.SYNC.DEFER_BLOCKING 0x0 ;  /* 0x0000000000007b1d */ /* 0x000fec0000010000 */
[----:B------:R-:W-:Y:S04]  /*0310*/  LDS R22, [R3] ;  /* 0x0000000003167984 */ /* 0x000fe80000000800 */
[----:B------:R-:W0:Y:S04]  /*0320*/  LDS.128 R12, [R5] ;  /* 0x00000000050c7984 */ /* 0x000e280000000c00 */
[----:B------:R-:W1:Y:S04]  /*0330*/  LDS R26, [R3+0x80] ;  /* 0x00008000031a7984 */ /* 0x000e680000000800 */
[----:B------:R-:W2:Y:S04]  /*0340*/  LDS R25, [R3+0x100] ;  /* 0x0001000003197984 */ /* 0x000ea80000000800 */
[----:B------:R-:W3:Y:S04]  /*0350*/  LDS R24, [R3+0x180] ;  /* 0x0001800003187984 */ /* 0x000ee80000000800 */
[----:B------:R-:W-:Y:S01]  /*0360*/  LDS.128 R8, [R5+0x10] ;  /* 0x0000100005087984 */ /* 0x000fe20000000c00 */
[----:B0-----:R-:W-:-:S03]  /*0370*/  FFMA R12, R12, R22, R23 ;  /* 0x000000160c0c7223 */ /* 0x001fc60000000017 */
[----:B------:R-:W0:Y:S01]  /*0380*/  LDS R23, [R3+0x200] ;  /* 0x0002000003177984 */ /* 0x000e220000000800 */
[----:B-1----:R-:W-:-:S03]  /*0390*/  FFMA R12, R26, R13, R12 ;  /* 0x0000000d1a0c7223 */ /* 0x002fc6000000000c */
[----:B------:R-:W1:Y:S01]  /*03a0*/  LDS R22, [R3+0x280] ;  /* 0x0002800003167984 */ /* 0x000e620000000800 */
[----:B--2---:R-:W-:-:S03]  /*03b0*/  FFMA R13, R25, R14, R12 ;  /* 0x0000000e190d7223 */ /* 0x004fc6000000000c */
[----:B------:R-:W2:Y:S01]  /*03c0*/  LDS R25, [R3+0x300] ;  /* 0x0003000003197984 */ /* 0x000ea20000000800 */
[----:B---3--:R-:W-:-:S03]  /*03d0*/  FFMA R13, R24, R15, R13 ;  /* 0x0000000f180d7223 */ /* 0x008fc6000000000d */
[----:B------:R-:W3:Y:S04]  /*03e0*/  LDS R24, [R3+0x380] ;  /* 0x0003800003187984 */ /* 0x000ee80000000800 */
[----:B------:R-:W-:Y:S01]  /*03f0*/  LDS R26, [R3+0xb80] ;  /* 0x000b8000031a7984 */ /* 0x000fe20000000800 */
[----:B0-----:R-:W-:-:S03]  /*0400*/  FFMA R27, R8, R23, R13 ;  /* 0x00000017081b7223 */ /* 0x001fc6000000000d */
[----:B------:R-:W-:Y:S04]  /*0410*/  LDS R23, [R3+0x400] ;  /* 0x0004000003177984 */ /* 0x000fe80000000800 */
[----:B------:R-:W0:Y:S01]  /*0420*/  LDS.128 R12, [R5+0x20] ;  /* 0x00002000050c7984 */ /* 0x000e220000000c00 */
[----:B-1----:R-:W-:-:S03]  /*0430*/  FFMA R8, R22, R9, R27 ;  /* 0x0000000916087223 */ /* 0x002fc6000000001b */
[----:B------:R-:W1:Y:S01]  /*0440*/  LDS R22, [R3+0x480] ;  /* 0x0004800003167984 */ /* 0x000e620000000800 */
[----:B--2---:R-:W-:-:S03]  /*0450*/  FFMA R9, R25, R10, R8 ;  /* 0x0000000a19097223 */ /* 0x004fc60000000008 */
[----:B------:R-:W2:Y:S01]  /*0460*/  LDS R25, [R3+0x500] ;  /* 0x0005000003197984 */ /* 0x000ea20000000800 */
[----:B---3--:R-:W-:-:S03]  /*0470*/  FFMA R9, R24, R11, R9 ;  /* 0x0000000b18097223 */ /* 0x008fc60000000009 */
[----:B------:R-:W3:Y:S01]  /*0480*/  LDS R24, [R3+0x580] ;  /* 0x0005800003187984 */ /* 0x000ee20000000800 */
        /* <DEDUP_REMOVED lines=26> */
[----:B------:R-:W-:Y:S04]  /*0630*/  LDS R27, [R3+0xc00] ;  /* 0x000c0000031b7984 */ /* 0x000fe80000000800 */
[----:B------:R-:W-:Y:S01]  /*0640*/  LDS R24, [R3+0xc80] ;  /* 0x000c800003187984 */ /* 0x000fe20000000800 */
[----:B0-----:R-:W-:-:S03]  /*0650*/  FFMA R23, R8, R23, R13 ;  /* 0x0000001708177223 */ /* 0x001fc6000000000d */
[----:B------:R-:W0:Y:S01]  /*0660*/  LDS.128 R12, [R5+0x60] ;  /* 0x00006000050c7984 */ /* 0x000e220000000c00 */
[----:B-1----:R-:W-:-:S03]  /*0670*/  FFMA R22, R22, R9, R23 ;  /* 0x0000000916167223 */ /* 0x002fc60000000017 */
[----:B------:R-:W1:Y:S01]  /*0680*/  LDS R23, [R3+0xd00] ;  /* 0x000d000003177984 */ /* 0x000e620000000800 */
[----:B--2---:R-:W-:-:S03]  /*0690*/  FFMA R25, R25, R10, R22 ;  /* 0x0000000a19197223 */ /* 0x004fc60000000016 */
[----:B------:R-:W2:Y:S01]  /*06a0*/  LDS R22, [R3+0xd80] ;  /* 0x000d800003167984 */ /* 0x000ea20000000800 */
[----:B------:R-:W-:-:S03]  /*06b0*/  FFMA R11, R26, R11, R25 ;  /* 0x0000000b1a0b7223 */ /* 0x000fc60000000019 */
[----:B------:R-:W-:Y:S01]  /*06c0*/  LDS R25, [R3+0xe00] ;  /* 0x000e000003197984 */ /* 0x000fe20000000800 */
[----:B0-----:R-:W-:-:S03]  /*06d0*/  FFMA R27, R12, R27, R11 ;  /* 0x0000001b0c1b7223 */ /* 0x001fc6000000000b */
[----:B------:R-:W0:Y:S01]  /*06e0*/  LDS.128 R8, [R5+0x70] ;  /* 0x0000700005087984 */ /* 0x000e220000000c00 */
[----:B------:R-:W-:-:S03]  /*06f0*/  FFMA R24, R24, R13, R27 ;  /* 0x0000000d18187223 */ /* 0x000fc6000000001b */
[----:B------:R-:W3:Y:S04]  /*0700*/  LDS R27, [R3+0xe80] ;  /* 0x000e8000031b7984 */ /* 0x000ee80000000800 */
[----:B------:R-:W4:Y:S04]  /*0710*/  LDS R13, [R3+0xf00] ;  /* 0x000f0000030d7984 */ /* 0x000f280000000800 */
[----:B------:R-:W5:Y:S01]  /*0720*/  LDS R12, [R3+0xf80] ;  /* 0x000f8000030c7984 */ /* 0x000f620000000800 */
[----:B-1----:R-:W-:Y:S01]  /*0730*/  FFMA R23, R23, R14, R24 ;  /* 0x0000000e17177223 */ /* 0x002fe20000000018 */
[----:B------:R-:W-:-:S03]  /*0740*/  UIADD3 UR5, UPT, UPT, UR5, 0x1, URZ ;  /* 0x0000000105057890 */ /* 0x000fc6000fffe0ff */
[----:B--2---:R-:W-:Y:S01]  /*0750*/  FFMA R15, R22, R15, R23 ;  /* 0x0000000f160f7223 */ /* 0x004fe20000000017 */
[----:B------:R-:W-:Y:S01]  /*0760*/  UISETP.NE.AND UP0, UPT, UR5, 0x1, UPT ;  /* 0x000000010500788c */ /* 0x000fe2000bf05270 */
[----:B------:R-:W-:Y:S02]  /*0770*/  IADD3 R16, PT, PT, R16, 0x20, RZ ;  /* 0x0000002010107810 */ /* 0x000fe40007ffe0ff */
[----:B------:R-:W-:Y:S02]  /*0780*/  IADD3 R6, PT, PT, R6, 0x20, RZ ;  /* 0x0000002006067810 */ /* 0x000fe40007ffe0ff */
[----:B------:R-:W-:Y:S02]  /*0790*/  IADD3 R18, PT, PT, R18, 0x20, RZ ;  /* 0x0000002012127810 */ /* 0x000fe40007ffe0ff */
[----:B------:R-:W-:Y:S01]  /*07a0*/  LEA R7, R0, R7, 0x5 ;  /* 0x0000000700077211 */ /* 0x000fe200078e28ff */
[----:B0-----:R-:W-:-:S04]  /*07b0*/  FFMA R8, R8, R25, R15 ;  /* 0x0000001908087223 */ /* 0x001fc8000000000f */
[----:B---3--:R-:W-:-:S04]  /*07c0*/  FFMA R8, R27, R9, R8 ;  /* 0x000000091b087223 */ /* 0x008fc80000000008 */
[----:B----4-:R-:W-:-:S04]  /*07d0*/  FFMA R13, R13, R10, R8 ;  /* 0x0000000a0d0d7223 */ /* 0x010fc80000000008 */
[----:B-----5:R-:W-:Y:S01]  /*07e0*/  FFMA R23, R12, R11, R13 ;  /* 0x0000000b0c177223 */ /* 0x020fe2000000000d */
[----:B------:R-:W-:Y:S06]  /*07f0*/  BAR.SYNC.DEFER_BLOCKING 0x0 ;  /* 0x0000000000007b1d */ /* 0x000fec0000010000 */
[----:B------:R-:W-:Y:S05]  /*0800*/  BRA.U UP0, `(.L_x_1) ;  /* 0xfffffff9008c7547 */ /* 0x000fea000b83ffff */
.L_x_0:
[----:B------:R-:W0:Y:S02]  /*0810*/  LDCU.64 UR4, c[0x0][0x380] ;  /* 0x00007000ff0477ac */ /* 0x000e240008000a00 */
[----:B0-----:R-:W-:-:S04]  /*0820*/  ISETP.GE.AND P0, PT, R17, UR5, PT ;  /* 0x0000000511007c0c */ /* 0x001fc8000bf06270 */
[----:B------:R-:W-:-:S13]  /*0830*/  ISETP.GE.OR P0, PT, R19, UR4, P0 ;  /* 0x0000000413007c0c */ /* 0x000fda0008706670 */
[----:B------:R-:W-:Y:S05]  /*0840*/  @P0 EXIT ;  /* 0x000000000000094d */ /* 0x000fea0003800000 */
[----:B------:R-:W0:Y:S01]  /*0850*/  LDC.64 R2, c[0x0][0x3a0] ;  /* 0x0000e800ff027b82 */ /* 0x000e220000000a00 */
[----:B------:R-:W-:-:S04]  /*0860*/  IMAD R17, R19, UR5, R17 ;  /* 0x0000000513117c24 */ /* 0x000fc8000f8e0211 */
[----:B0-----:R-:W-:-:S05]  /*0870*/  IMAD.WIDE R2, R17, 0x4, R2 ;  /* 0x0000000411027825 */ /* 0x001fca00078e0202 */
[----:B------:R-:W-:Y:S01]  /*0880*/  STG.E desc[UR10][R2.64], R23 ;  /* 0x0000001702007986 */ /* 0x000fe2000c10190a */
[----:B------:R-:W-:Y:S05]  /*0890*/  EXIT ;  /* 0x000000000000794d */ /* 0x000fea0003800000 */
.L_x_2:
[----:B------:R-:W-:-:S00]  /*08a0*/  BRA `(.L_x_2) ;  /* 0xfffffffc00fc7947 */ /* 0x000fc0000383ffff */
[----:B------:R-:W-:-:S00]  /*08b0*/  NOP ;  /* 0x0000000000007918 */ /* 0x000fc00000000000 */
        /* <DEDUP_REMOVED lines=12> */
.L_x_3:


//--------------------- .nv.shared._Z7mysgemmiiiPKfS0_Pf --------------------------
	.section	.nv.shared._Z7mysgemmiiiPKfS0_Pf,"aw",@nobits
	.sectionflags	@""
	.align	4
.nv.shared._Z7mysgemmiiiPKfS0_Pf:
	.zero		9216


//--------------------- .nv.shared.reserved.0     --------------------------
	.section	.nv.shared.reserved.0,"aw",@nobits
	.weak		__nv_reservedSMEM_offset_0_alias
	.size		__nv_reservedSMEM_offset_0_alias, 0, 64
	.other		__nv_reservedSMEM_offset_0_alias,@"STO_CUDA_RESERVED_SHARED STV_DEFAULT"
__nv_reservedSMEM_offset_0_alias:
	.zero		0
	.zero		64


//--------------------- .nv.constant0._Z7mysgemmiiiPKfS0_Pf --------------------------
	.section	.nv.constant0._Z7mysgemmiiiPKfS0_Pf,"a",@progbits
	.sectionflags	@""
	.align	4
.nv.constant0._Z7mysgemmiiiPKfS0_Pf:
	.zero		936


//--------------------- SYMBOLS --------------------------

	.type		.nv.reservedSmem.offset0,@object
	.size		.nv.reservedSmem.offset0,0x4
	.type		.nv.reservedSmem.cap,@object
	.size		.nv.reservedSmem.cap,0x4
